	.headerflags	@"EF_CUDA_TEXMODE_UNIFIED EF_CUDA_64BIT_ADDRESS EF_CUDA_ACCELERATORS EF_CUDA_SM90 EF_CUDA_VIRTUAL_SM(EF_CUDA_SM90)"
	.elftype	@"ET_EXEC"


//--------------------- .nv.info                  --------------------------
	.section	.nv.info,"",@"SHT_CUDA_INFO"
	.align	4


	//----- nvinfo : EIATTR_REGCOUNT
	.align		4
        /*0000*/ 	.byte	0x04, 0x2f
        /*0002*/ 	.short	(.L_3 - .L_2)
	.align		4
.L_2:
        /*0004*/ 	.word	index@(triton_poi_fused__native_batch_norm_legit_no_training_relu_7)
        /*0008*/ 	.word	0x00000014


	//----- nvinfo : EIATTR_MIN_STACK_SIZE
	.align		4
.L_3:
        /*000c*/ 	.byte	0x04, 0x12
        /*000e*/ 	.short	(.L_5 - .L_4)
	.align		4
.L_4:
        /*0010*/ 	.word	index@(triton_poi_fused__native_batch_norm_legit_no_training_relu_7)
        /*0014*/ 	.word	0x00000000


	//----- nvinfo : EIATTR_FRAME_SIZE
	.align		4
.L_5:
        /*0018*/ 	.byte	0x04, 0x11
        /*001a*/ 	.short	(.L_7 - .L_6)
	.align		4
.L_6:
        /*001c*/ 	.word	index@(triton_poi_fused__native_batch_norm_legit_no_training_relu_7)
        /*0020*/ 	.word	0x00000000


	//----- nvinfo : EIATTR_MIN_STACK_SIZE
	.align		4
.L_7:
        /*0024*/ 	.byte	0x04, 0x12
        /*0026*/ 	.short	(.L_9 - .L_8)
	.align		4
.L_8:
        /*0028*/ 	.word	index@(triton_poi_fused__native_batch_norm_legit_no_training_relu_7)
        /*002c*/ 	.word	0x00000000
.L_9:


//--------------------- .nv.info.triton_poi_fused__native_batch_norm_legit_no_training_relu_7 --------------------------
	.section	.nv.info.triton_poi_fused__native_batch_norm_legit_no_training_relu_7,"",@"SHT_CUDA_INFO"
	.sectionflags	@""
	.align	4


	//----- nvinfo : EIATTR_CUDA_API_VERSION
	.align		4
        /*0000*/ 	.byte	0x04, 0x37
        /*0002*/ 	.short	(.L_11 - .L_10)
.L_10:
        /*0004*/ 	.word	0x0000007c


	//----- nvinfo : EIATTR_KPARAM_INFO
	.align		4
.L_11:
        /*0008*/ 	.byte	0x04, 0x17
        /*000a*/ 	.short	(.L_13 - .L_12)
.L_12:
        /*000c*/ 	.word	0x00000000
        /*0010*/ 	.short	0x0006
        /*0012*/ 	.short	0x0030
        /*0014*/ 	.byte	0x00, 0xf0, 0x11, 0x00


	//----- nvinfo : EIATTR_KPARAM_INFO
	.align		4
.L_13:
        /*0018*/ 	.byte	0x04, 0x17
        /*001a*/ 	.short	(.L_15 - .L_14)
.L_14:
        /*001c*/ 	.word	0x00000000
        /*0020*/ 	.short	0x0005
        /*0022*/ 	.short	0x0028
        /*0024*/ 	.byte	0x00, 0xf4, 0x21, 0x00


	//----- nvinfo : EIATTR_KPARAM_INFO
	.align		4
.L_15:
        /*0028*/ 	.byte	0x04, 0x17
        /*002a*/ 	.short	(.L_17 - .L_16)
.L_16:
        /*002c*/ 	.word	0x00000000
        /*0030*/ 	.short	0x0004
        /*0032*/ 	.short	0x0020
        /*0034*/ 	.byte	0x00, 0xf4, 0x21, 0x00


	//----- nvinfo : EIATTR_KPARAM_INFO
	.align		4
.L_17:
        /*0038*/ 	.byte	0x04, 0x17
        /*003a*/ 	.short	(.L_19 - .L_18)
.L_18:
        /*003c*/ 	.word	0x00000000
        /*0040*/ 	.short	0x0003
        /*0042*/ 	.short	0x0018
        /*0044*/ 	.byte	0x00, 0xf4, 0x21, 0x00


	//----- nvinfo : EIATTR_KPARAM_INFO
	.align		4
.L_19:
        /*0048*/ 	.byte	0x04, 0x17
        /*004a*/ 	.short	(.L_21 - .L_20)
.L_20:
        /*004c*/ 	.word	0x00000000
        /*0050*/ 	.short	0x0002
        /*0052*/ 	.short	0x0010
        /*0054*/ 	.byte	0x00, 0xf4, 0x21, 0x00


	//----- nvinfo : EIATTR_KPARAM_INFO
	.align		4
.L_21:
        /*0058*/ 	.byte	0x04, 0x17
        /*005a*/ 	.short	(.L_23 - .L_22)
.L_22:
        /*005c*/ 	.word	0x00000000
        /*0060*/ 	.short	0x0001
        /*0062*/ 	.short	0x0008
        /*0064*/ 	.byte	0x00, 0xf4, 0x21, 0x00


	//----- nvinfo : EIATTR_KPARAM_INFO
	.align		4
.L_23:
        /*0068*/ 	.byte	0x04, 0x17
        /*006a*/ 	.short	(.L_25 - .L_24)
.L_24:
        /*006c*/ 	.word	0x00000000
        /*0070*/ 	.short	0x0000
        /*0072*/ 	.short	0x0000
        /*0074*/ 	.byte	0x00, 0xf4, 0x21, 0x00


	//----- nvinfo : EIATTR_SPARSE_MMA_MASK
	.align		4
.L_25:
        /*0078*/ 	.byte	0x03, 0x50
        /*007a*/ 	.short	0x0000


	//----- nvinfo : EIATTR_MAXREG_COUNT
	.align		4
        /*007c*/ 	.byte	0x03, 0x1b
        /*007e*/ 	.short	0x00ff


	//----- nvinfo : EIATTR_EXIT_INSTR_OFFSETS
	.align		4
        /*0080*/ 	.byte	0x04, 0x1c
        /*0082*/ 	.short	(.L_27 - .L_26)


	//   ....[0]....
.L_26:
        /*0084*/ 	.word	0x00000300


	//   ....[1]....
        /*0088*/ 	.word	0x00000320


	//----- nvinfo : EIATTR_REQNTID
	.align		4
.L_27:
        /*008c*/ 	.byte	0x04, 0x10
        /*008e*/ 	.short	(.L_29 - .L_28)
.L_28:
        /*0090*/ 	.word	0x00000080
        /*0094*/ 	.word	0x00000001
        /*0098*/ 	.word	0x00000001


	//----- nvinfo : EIATTR_CBANK_PARAM_SIZE
	.align		4
.L_29:
        /*009c*/ 	.byte	0x03, 0x19
        /*009e*/ 	.short	0x0034


	//----- nvinfo : EIATTR_PARAM_CBANK
	.align		4
        /*00a0*/ 	.byte	0x04, 0x0a
        /*00a2*/ 	.short	(.L_31 - .L_30)
	.align		4
.L_30:
        /*00a4*/ 	.word	index@(.nv.constant0.triton_poi_fused__native_batch_norm_legit_no_training_relu_7)
        /*00a8*/ 	.short	0x0210
        /*00aa*/ 	.short	0x0034


	//----- nvinfo : EIATTR_SW_WAR
	.align		4
.L_31:
        /*00ac*/ 	.byte	0x04, 0x36
        /*00ae*/ 	.short	(.L_33 - .L_32)
.L_32:
        /*00b0*/ 	.word	0x00000008
.L_33:


//--------------------- .nv.callgraph             --------------------------
	.section	.nv.callgraph,"",@"SHT_CUDA_CALLGRAPH"
	.align	4
	.sectionentsize	8
	.align		4
        /*0000*/ 	.word	0x00000000
	.align		4
        /*0004*/ 	.word	0xffffffff
	.align		4
        /*0008*/ 	.word	0x00000000
	.align		4
        /*000c*/ 	.word	0xfffffffe
	.align		4
        /*0010*/ 	.word	0x00000000
	.align		4
        /*0014*/ 	.word	0xfffffffd
	.align		4
        /*0018*/ 	.word	0x00000000
	.align		4
        /*001c*/ 	.word	0xfffffffc


//--------------------- .nv.constant4             --------------------------
	.section	.nv.constant4,"a",@progbits
	.align	8
	.align		8
.nv.constant4:
        /*0000*/ 	.dword	_$_str
	.align		8
        /*0008*/ 	.dword	_$_str_$_2


//--------------------- .text.triton_poi_fused__native_batch_norm_legit_no_training_relu_7 --------------------------
	.section	.text.triton_poi_fused__native_batch_norm_legit_no_training_relu_7,"ax",@progbits
	.align	128
        .global         triton_poi_fused__native_batch_norm_legit_no_training_relu_7
        .type           triton_poi_fused__native_batch_norm_legit_no_training_relu_7,@function
        .size           triton_poi_fused__native_batch_norm_legit_no_training_relu_7,(.L_x_1 - triton_poi_fused__native_batch_norm_legit_no_training_relu_7)
        .other          triton_poi_fused__native_batch_norm_legit_no_training_relu_7,@"STO_CUDA_ENTRY STV_DEFAULT"
triton_poi_fused__native_batch_norm_legit_no_training_relu_7:
.text.triton_poi_fused__native_batch_norm_legit_no_training_relu_7:
[----:B------:R-:W0:Y:S01]  /*0000*/  LDC R1, c[0x0][0x28] ;  /* 0x00000a00ff017b82 */ /* 0x000e220000000800 */
[----:B------:R-:W1:Y:S07]  /*0010*/  S2R R0, SR_TID.X ;  /* 0x0000000000007919 */ /* 0x000e6e0000002100 */
[----:B------:R-:W2:Y:S01]  /*0020*/  LDC.64 R10, c[0x0][0x220] ;  /* 0x00008800ff0a7b82 */ /* 0x000ea20000000a00 */
[----:B------:R-:W-:Y:S01]  /*0030*/  CS2R R14, SRZ ;  /* 0x00000000000e7805 */ /* 0x000fe2000001ff00 */
[----:B------:R-:W-:Y:S01]  /*0040*/  ULDC.64 UR4, c[0x0][0x208] ;  /* 0x0000820000047ab9 */ /* 0x000fe20000000a00 */
[----:B------:R-:W3:Y:S05]  /*0050*/  S2R R3, SR_CTAID.X ;  /* 0x0000000000037919 */ /* 0x000eea0000002500 */
[----:B------:R-:W4:Y:S08]  /*0060*/  LDC.64 R6, c[0x0][0x210] ;  /* 0x00008400ff067b82 */ /* 0x000f300000000a00 */
[----:B------:R-:W5:Y:S08]  /*0070*/  LDC.64 R8, c[0x0][0x218] ;  /* 0x00008600ff087b82 */ /* 0x000f700000000a00 */
[----:B------:R-:W5:Y:S01]  /*0080*/  LDC.64 R12, c[0x0][0x228] ;  /* 0x00008a00ff0c7b82 */ /* 0x000f620000000a00 */
[----:B-1----:R-:W-:-:S07]  /*0090*/  LOP3.LUT R0, R0, 0x7f, RZ, 0xc0, !PT ;  /* 0x0000007f00007812 */ /* 0x002fce00078ec0ff */
[----:B------:R-:W1:Y:S01]  /*00a0*/  LDC.64 R4, c[0x0][0x230] ;  /* 0x00008c00ff047b82 */ /* 0x000e620000000a00 */
[----:B---3--:R-:W-:-:S04]  /*00b0*/  LEA R2, R3, R0, 0x7 ;  /* 0x0000000003027211 */ /* 0x008fc800078e38ff */
[C---:B------:R-:W-:Y:S01]  /*00c0*/  ISETP.GE.AND P0, PT, R2.reuse, 0x600, PT ;  /* 0x000006000200780c */ /* 0x040fe20003f06270 */
[----:B------:R-:W-:-:S05]  /*00d0*/  IMAD.HI R3, R2, 0x2aaaaaab, RZ ;  /* 0x2aaaaaab02037827 */ /* 0x000fca00078e02ff */
[----:B------:R-:W-:-:S04]  /*00e0*/  SHF.R.U32.HI R0, RZ, 0x1f, R3 ;  /* 0x0000001fff007819 */ /* 0x000fc80000011603 */
[----:B------:R-:W-:-:S05]  /*00f0*/  LEA.HI.SX32 R3, R3, R0, 0x1a ;  /* 0x0000000003037211 */ /* 0x000fca00078fd2ff */
[----:B------:R-:W-:-:S04]  /*0100*/  IMAD R0, R3, -0x180, R2 ;  /* 0xfffffe8003007824 */ /* 0x000fc800078e0202 */
[----:B--2---:R-:W-:-:S05]  /*0110*/  IMAD.WIDE R10, R0, 0x4, R10 ;  /* 0x00000004000a7825 */ /* 0x004fca00078e020a */
[----:B------:R2:W3:Y:S01]  /*0120*/  @!P0 LDG.E.EL R14, desc[UR4][R10.64] ;  /* 0x000000040a0e8981 */ /* 0x0004e2000c2e1900 */
[----:B----4-:R-:W-:Y:S01]  /*0130*/  IMAD.WIDE R6, R2, 0x4, R6 ;  /* 0x0000000402067825 */ /* 0x010fe200078e0206 */
[----:B------:R-:W-:-:S03]  /*0140*/  HFMA2.MMA R2, -RZ, RZ, 0, 0 ;  /* 0x00000000ff027435 */ /* 0x000fc600000001ff */
[----:B-----5:R-:W-:Y:S01]  /*0150*/  IMAD.WIDE R8, R0, 0x4, R8 ;  /* 0x0000000400087825 */ /* 0x020fe200078e0208 */
[----:B------:R-:W-:-:S04]  /*0160*/  CS2R R16, SRZ ;  /* 0x0000000000107805 */ /* 0x000fc8000001ff00 */
[----:B------:R4:W5:Y:S01]  /*0170*/  @!P0 LDG.E.EL R15, desc[UR4][R8.64] ;  /* 0x00000004080f8981 */ /* 0x000962000c2e1900 */
[----:B0-2---:R-:W-:-:S03]  /*0180*/  IMAD.WIDE R10, R0, 0x4, R12 ;  /* 0x00000004000a7825 */ /* 0x005fc600078e020c */
[----:B------:R0:W5:Y:S01]  /*0190*/  @!P0 LDG.E R2, desc[UR4][R6.64] ;  /* 0x0000000406028981 */ /* 0x000162000c1e1900 */
[----:B-1----:R-:W-:-:S03]  /*01a0*/  IMAD.WIDE R4, R0, 0x4, R4 ;  /* 0x0000000400047825 */ /* 0x002fc600078e0204 */
[----:B------:R-:W2:Y:S04]  /*01b0*/  @!P0 LDG.E.EL R16, desc[UR4][R10.64] ;  /* 0x000000040a108981 */ /* 0x000ea8000c2e1900 */
[----:B------:R-:W2:Y:S01]  /*01c0*/  @!P0 LDG.E.EL R17, desc[UR4][R4.64] ;  /* 0x0000000404118981 */ /* 0x000ea2000c2e1900 */
[----:B----4-:R-:W-:Y:S01]  /*01d0*/  MOV R9, 0x3e800000 ;  /* 0x3e80000000097802 */ /* 0x010fe20000000f00 */
[----:B0-----:R-:W0:Y:S01]  /*01e0*/  LDC.64 R6, c[0x0][0x238] ;  /* 0x00008e00ff067b82 */ /* 0x001e220000000a00 */
[----:B------:R-:W-:Y:S02]  /*01f0*/  IMAD R3, R3, 0x1e4, R0 ;  /* 0x000001e403037824 */ /* 0x000fe400078e0200 */
[----:B---3--:R-:W-:-:S04]  /*0200*/  FADD R14, R14, 9.9999997473787516356e-06 ;  /* 0x3727c5ac0e0e7421 */ /* 0x008fc80000000000 */
[----:B------:R-:W1:Y:S02]  /*0210*/  MUFU.SQRT R12, R14 ;  /* 0x0000000e000c7308 */ /* 0x000e640000002000 */
[C---:B-1----:R-:W-:Y:S02]  /*0220*/  FSETP.GT.AND P1, PT, R12.reuse, 8.50705917302346158658e+37, PT ;  /* 0x7e8000000c00780b */ /* 0x042fe40003f24000 */
[----:B------:R-:W-:-:S11]  /*0230*/  FSETP.GEU.AND P2, PT, R12, 1.175494350822287508e-38, PT ;  /* 0x008000000c00780b */ /* 0x000fd60003f4e000 */
[----:B------:R-:W-:-:S04]  /*0240*/  @P1 FMUL R12, R12, 0.25 ;  /* 0x3e8000000c0c1820 */ /* 0x000fc80000400000 */
[----:B------:R-:W-:-:S06]  /*0250*/  @!P2 FMUL R12, R12, 16777216 ;  /* 0x4b8000000c0ca820 */ /* 0x000fcc0000400000 */
[----:B------:R-:W1:Y:S01]  /*0260*/  MUFU.RCP R12, R12 ;  /* 0x0000000c000c7308 */ /* 0x000e620000001000 */
[----:B------:R-:W-:Y:S01]  /*0270*/  FSEL R9, R9, 1, P1 ;  /* 0x3f80000009097808 */ /* 0x000fe20000800000 */
[----:B-----5:R-:W-:-:S04]  /*0280*/  FADD R2, -R15, R2 ;  /* 0x000000020f027221 */ /* 0x020fc80000000100 */
[----:B------:R-:W-:-:S04]  /*0290*/  @!P2 FMUL R9, R9, 16777216 ;  /* 0x4b8000000909a820 */ /* 0x000fc80000400000 */
[----:B-1----:R-:W-:-:S04]  /*02a0*/  FMUL R9, R12, R9 ;  /* 0x000000090c097220 */ /* 0x002fc80000400000 */
[----:B------:R-:W-:-:S04]  /*02b0*/  FMUL R2, R2, R9 ;  /* 0x0000000902027220 */ /* 0x000fc80000400000 */
[----:B--2---:R-:W-:Y:S01]  /*02c0*/  FFMA R16, R2, R16, R17 ;  /* 0x0000001002107223 */ /* 0x004fe20000000011 */
[----:B0-----:R-:W-:-:S04]  /*02d0*/  IMAD.WIDE R2, R3, 0x4, R6 ;  /* 0x0000000403027825 */ /* 0x001fc800078e0206 */
[----:B------:R-:W-:-:S04]  /*02e0*/  FSETP.GEU.AND P1, PT, R16, RZ, PT ;  /* 0x000000ff1000720b */ /* 0x000fc80003f2e000 */
[----:B------:R-:W-:Y:S01]  /*02f0*/  FSEL R5, R16, RZ, P1 ;  /* 0x000000ff10057208 */ /* 0x000fe20000800000 */
[----:B------:R-:W-:Y:S08]  /*0300*/  @P0 EXIT ;  /* 0x000000000000094d */ /* 0x000ff00003800000 */
[----:B------:R-:W-:Y:S01]  /*0310*/  STG.E desc[UR4][R2.64], R5 ;  /* 0x0000000502007986 */ /* 0x000fe2000c101904 */
[----:B------:R-:W-:Y:S05]  /*0320*/  EXIT ;  /* 0x000000000000794d */ /* 0x000fea0003800000 */
.L_x_0:
[----:B------:R-:W-:-:S00]  /*0330*/  BRA `(.L_x_0) ;  /* 0xfffffffc00fc7947 */ /* 0x000fc0000383ffff */
[----:B------:R-:W-:-:S00]  /*0340*/  NOP ;  /* 0x0000000000007918 */ /* 0x000fc00000000000 */
        /* <DEDUP_REMOVED lines=11> */
.L_x_1:


//--------------------- .nv.global.init           --------------------------
	.section	.nv.global.init,"aw",@progbits
.nv.global.init:
	.type		_$_str,@object
	.size		_$_str,(_$_str_$_2 - _$_str)
_$_str:
        /*0000*/ 	.byte	0x5f, 0x5f, 0x43, 0x55, 0x44, 0x41, 0x5f, 0x46, 0x54, 0x5a, 0x00
	.type		_$_str_$_2,@object
	.size		_$_str_$_2,(.L_1 - _$_str_$_2)
_$_str_$_2:
        /*000b*/ 	.byte	0x5f, 0x5f, 0x43, 0x55, 0x44, 0x41, 0x5f, 0x50, 0x52, 0x45, 0x43, 0x5f, 0x53, 0x51, 0x52, 0x54
        /*001b*/ 	.byte	0x00
.L_1:


//--------------------- .nv.constant0.triton_poi_fused__native_batch_norm_legit_no_training_relu_7 --------------------------
	.section	.nv.constant0.triton_poi_fused__native_batch_norm_legit_no_training_relu_7,"a",@progbits
	.sectionflags	@""
	.align	4
.nv.constant0.triton_poi_fused__native_batch_norm_legit_no_training_relu_7:
	.zero		580
